//
// Generated by NVIDIA NVVM Compiler
//
// Compiler Build ID: CL-36424714
// Cuda compilation tools, release 13.0, V13.0.88
// Based on NVVM 20.0.0
//

.version 9.0
.target sm_100
.address_size 64

	// .globl	_Z19kernel_espejo_imagePhS_i

.visible .entry _Z19kernel_espejo_imagePhS_i(
	.param .u64 .ptr .align 1 _Z19kernel_espejo_imagePhS_i_param_0,
	.param .u64 .ptr .align 1 _Z19kernel_espejo_imagePhS_i_param_1,
	.param .u32 _Z19kernel_espejo_imagePhS_i_param_2
)
{
	.reg .b16 	%rs<5>;
	.reg .b32 	%r<15>;
	.reg .b64 	%rd<9>;

	ld.param.u64 	%rd1, [_Z19kernel_espejo_imagePhS_i_param_0];
	ld.param.u64 	%rd2, [_Z19kernel_espejo_imagePhS_i_param_1];
	ld.param.u32 	%r1, [_Z19kernel_espejo_imagePhS_i_param_2];
	cvta.to.global.u64 	%rd3, %rd2;
	cvta.to.global.u64 	%rd4, %rd1;
	mov.u32 	%r2, %ntid.x;
	mov.u32 	%r3, %ctaid.x;
	mov.u32 	%r4, %tid.x;
	mad.lo.s32 	%r5, %r2, %r3, %r4;
	div.s32 	%r6, %r5, %r1;
	mul.lo.s32 	%r7, %r6, %r1;
	sub.s32 	%r8, %r5, %r7;
	shl.b32 	%r9, %r5, 2;
	shl.b32 	%r10, %r8, 2;
	add.s32 	%r11, %r7, %r1;
	shl.b32 	%r12, %r11, 2;
	not.b32 	%r13, %r10;
	add.s32 	%r14, %r12, %r13;
	cvt.s64.s32 	%rd5, %r14;
	add.s64 	%rd6, %rd4, %rd5;
	ld.global.u8 	%rs1, [%rd6+-3];
	cvt.s64.s32 	%rd7, %r9;
	add.s64 	%rd8, %rd3, %rd7;
	st.global.u8 	[%rd8], %rs1;
	ld.global.u8 	%rs2, [%rd6+-2];
	st.global.u8 	[%rd8+1], %rs2;
	ld.global.u8 	%rs3, [%rd6+-1];
	st.global.u8 	[%rd8+2], %rs3;
	ld.global.u8 	%rs4, [%rd6];
	st.global.u8 	[%rd8+3], %rs4;
	ret;

}


// ===== COMPILED SASS (sm_100) =====

	.target	sm_100

	.elftype	@"ET_EXEC"


//--------------------- .note.nv.tkinfo           --------------------------
	.section	.note.nv.tkinfo,"",@"SHT_NOTE"
	.sectionflags	@"SHF_NOTE_NV_TKINFO"
	.tkinfo
        /*0018*/ 	.word	0x00000002
        /*0030*/ 	.string	""
        /*0030*/ 	.string	"ptxas"
        /*0030*/ 	.string	"Cuda compilation tools, release 13.0, V13.0.88"
        /*0030*/ 	.string	"Build cuda_13.0.r13.0/compiler.36424714_0"
        /*0030*/ 	.string	"-arch sm_100 -m 64 "



//--------------------- .note.nv.cuinfo           --------------------------
	.section	.note.nv.cuinfo,"",@"SHT_NOTE"
	.sectionflags	@"SHF_NOTE_NV_CUINFO"
        /*0018*/ 	.short	0x0002
        /*001a*/ 	.short	0x0064
        /*001c*/ 	.short	0x0082
	.zero		2


//--------------------- .nv.info                  --------------------------
	.section	.nv.info,"",@"SHT_CUDA_INFO"
	.align	4


	//----- nvinfo : EIATTR_REGCOUNT
	.align		4
        /*0000*/ 	.byte	0x04, 0x2f
        /*0002*/ 	.short	(.L_1 - .L_0)
	.align		4
.L_0:
        /*0004*/ 	.word	index@(_Z19kernel_espejo_imagePhS_i)
        /*0008*/ 	.word	0x00000010


	//----- nvinfo : EIATTR_FRAME_SIZE
	.align		4
.L_1:
        /*000c*/ 	.byte	0x04, 0x11
        /*000e*/ 	.short	(.L_3 - .L_2)
	.align		4
.L_2:
        /*0010*/ 	.word	index@(_Z19kernel_espejo_imagePhS_i)
        /*0014*/ 	.word	0x00000000


	//----- nvinfo : EIATTR_MIN_STACK_SIZE
	.align		4
.L_3:
        /*0018*/ 	.byte	0x04, 0x12
        /*001a*/ 	.short	(.L_5 - .L_4)
	.align		4
.L_4:
        /*001c*/ 	.word	index@(_Z19kernel_espejo_imagePhS_i)
        /*0020*/ 	.word	0x00000000
.L_5:


//--------------------- .nv.compat                --------------------------
	.section	.nv.compat,"",@"SHT_CUDA_COMPAT_INFO"
	.align	4
        /*0000*/ 	.byte	0x02, 0x09, 0x00, 0x00, 0x02, 0x02, 0x01, 0x00, 0x02, 0x05, 0x05, 0x00, 0x03, 0x07, 0x01, 0x01
        /*0010*/ 	.byte	0x02, 0x03, 0x00, 0x00, 0x02, 0x06, 0x01, 0x00, 0x04, 0x0b, 0x08, 0x00, 0x09, 0x00, 0x00, 0x00
        /*0020*/ 	.byte	0x00, 0x00, 0x00, 0x00


//--------------------- .nv.info._Z19kernel_espejo_imagePhS_i --------------------------
	.section	.nv.info._Z19kernel_espejo_imagePhS_i,"",@"SHT_CUDA_INFO"
	.sectionflags	@""
	.align	4


	//----- nvinfo : EIATTR_CUDA_API_VERSION
	.align		4
        /*0000*/ 	.byte	0x04, 0x37
        /*0002*/ 	.short	(.L_7 - .L_6)
.L_6:
        /*0004*/ 	.word	0x00000082


	//----- nvinfo : EIATTR_KPARAM_INFO
	.align		4
.L_7:
        /*0008*/ 	.byte	0x04, 0x17
        /*000a*/ 	.short	(.L_9 - .L_8)
.L_8:
        /*000c*/ 	.word	0x00000000
        /*0010*/ 	.short	0x0002
        /*0012*/ 	.short	0x0010
        /*0014*/ 	.byte	0x00, 0xf0, 0x11, 0x00


	//----- nvinfo : EIATTR_KPARAM_INFO
	.align		4
.L_9:
        /*0018*/ 	.byte	0x04, 0x17
        /*001a*/ 	.short	(.L_11 - .L_10)
.L_10:
        /*001c*/ 	.word	0x00000000
        /*0020*/ 	.short	0x0001
        /*0022*/ 	.short	0x0008
        /*0024*/ 	.byte	0x00, 0xf5, 0x21, 0x00


	//----- nvinfo : EIATTR_KPARAM_INFO
	.align		4
.L_11:
        /*0028*/ 	.byte	0x04, 0x17
        /*002a*/ 	.short	(.L_13 - .L_12)
.L_12:
        /*002c*/ 	.word	0x00000000
        /*0030*/ 	.short	0x0000
        /*0032*/ 	.short	0x0000
        /*0034*/ 	.byte	0x00, 0xf5, 0x21, 0x00


	//----- nvinfo : EIATTR_SPARSE_MMA_MASK
	.align		4
.L_13:
        /*0038*/ 	.byte	0x03, 0x50
        /*003a*/ 	.short	0x0000


	//----- nvinfo : EIATTR_MAXREG_COUNT
	.align		4
        /*003c*/ 	.byte	0x03, 0x1b
        /*003e*/ 	.short	0x00ff


	//----- nvinfo : EIATTR_MERCURY_ISA_VERSION
	.align		4
        /*0040*/ 	.byte	0x03, 0x5f
        /*0042*/ 	.short	0x0101


	//----- nvinfo : EIATTR_VRC_CTA_INIT_COUNT
	.align		4
        /*0044*/ 	.byte	0x02, 0x4a
	.zero		1
	.zero		1


	//----- nvinfo : EIATTR_EXIT_INSTR_OFFSETS
	.align		4
        /*0048*/ 	.byte	0x04, 0x1c
        /*004a*/ 	.short	(.L_15 - .L_14)


	//   ....[0]....
.L_14:
        /*004c*/ 	.word	0x00000320


	//----- nvinfo : EIATTR_CBANK_PARAM_SIZE
	.align		4
.L_15:
        /*0050*/ 	.byte	0x03, 0x19
        /*0052*/ 	.short	0x0014


	//----- nvinfo : EIATTR_PARAM_CBANK
	.align		4
        /*0054*/ 	.byte	0x04, 0x0a
        /*0056*/ 	.short	(.L_17 - .L_16)
	.align		4
.L_16:
        /*0058*/ 	.word	index@(.nv.constant0._Z19kernel_espejo_imagePhS_i)
        /*005c*/ 	.short	0x0380
        /*005e*/ 	.short	0x0014


	//----- nvinfo : EIATTR_SW_WAR
	.align		4
.L_17:
        /*0060*/ 	.byte	0x04, 0x36
        /*0062*/ 	.short	(.L_19 - .L_18)
.L_18:
        /*0064*/ 	.word	0x00000008
.L_19:


//--------------------- .nv.callgraph             --------------------------
	.section	.nv.callgraph,"",@"SHT_CUDA_CALLGRAPH"
	.align	4
	.sectionentsize	8
	.align		4
        /*0000*/ 	.word	0x00000000
	.align		4
        /*0004*/ 	.word	0xffffffff
	.align		4
        /*0008*/ 	.word	0x00000000
	.align		4
        /*000c*/ 	.word	0xfffffffe
	.align		4
        /*0010*/ 	.word	0x00000000
	.align		4
        /*0014*/ 	.word	0xfffffffd
	.align		4
        /*0018*/ 	.word	0x00000000
	.align		4
        /*001c*/ 	.word	0xfffffffc


//--------------------- .text._Z19kernel_espejo_imagePhS_i --------------------------
	.section	.text._Z19kernel_espejo_imagePhS_i,"ax",@progbits
	.align	128
        .global         _Z19kernel_espejo_imagePhS_i
        .type           _Z19kernel_espejo_imagePhS_i,@function
        .size           _Z19kernel_espejo_imagePhS_i,(.L_x_1 - _Z19kernel_espejo_imagePhS_i)
        .other          _Z19kernel_espejo_imagePhS_i,@"STO_CUDA_ENTRY STV_DEFAULT"
_Z19kernel_espejo_imagePhS_i:
.text._Z19kernel_espejo_imagePhS_i:
[----:B------:R-:W-:Y:S08]  /*0000*/  LDC R1, c[0x0][0x37c] ;  /* 0x0000df00ff017b82 */ /* 0x000ff00000000800 */
[----:B------:R-:W0:Y:S01]  /*0010*/  LDC R9, c[0x0][0x390] ;  /* 0x0000e400ff097b82 */ /* 0x000e220000000800 */
[----:B------:R-:W1:Y:S01]  /*0020*/  S2R R0, SR_CTAID.X ;  /* 0x0000000000007919 */ /* 0x000e620000002500 */
[----:B------:R-:W1:Y:S01]  /*0030*/  LDCU UR4, c[0x0][0x360] ;  /* 0x00006c00ff0477ac */ /* 0x000e620008000800 */
[----:B------:R-:W1:Y:S01]  /*0040*/  S2R R5, SR_TID.X ;  /* 0x0000000000057919 */ /* 0x000e620000002100 */
[----:B------:R-:W2:Y:S01]  /*0050*/  LDCU.128 UR8, c[0x0][0x380] ;  /* 0x00007000ff0877ac */ /* 0x000ea20008000c00 */
[----:B0-----:R-:W-:-:S04]  /*0060*/  IABS R7, R9 ;  /* 0x0000000900077213 */ /* 0x001fc80000000000 */
[----:B------:R-:W0:Y:S01]  /*0070*/  I2F.RP R4, R7 ;  /* 0x0000000700047306 */ /* 0x000e220000209400 */
[----:B-1----:R-:W-:Y:S01]  /*0080*/  IMAD R0, R0, UR4, R5 ;  /* 0x0000000400007c24 */ /* 0x002fe2000f8e0205 */
[----:B------:R-:W1:Y:S06]  /*0090*/  LDCU.64 UR4, c[0x0][0x358] ;  /* 0x00006b00ff0477ac */ /* 0x000e6c0008000a00 */
[----:B0-----:R-:W0:Y:S02]  /*00a0*/  MUFU.RCP R4, R4 ;  /* 0x0000000400047308 */ /* 0x001e240000001000 */
[----:B0-----:R-:W-:Y:S01]  /*00b0*/  VIADD R2, R4, 0xffffffe ;  /* 0x0ffffffe04027836 */ /* 0x001fe20000000000 */
[----:B------:R-:W-:-:S05]  /*00c0*/  IABS R4, R0 ;  /* 0x0000000000047213 */ /* 0x000fca0000000000 */
[----:B------:R0:W3:Y:S02]  /*00d0*/  F2I.FTZ.U32.TRUNC.NTZ R3, R2 ;  /* 0x0000000200037305 */ /* 0x0000e4000021f000 */
[----:B0-----:R-:W-:Y:S02]  /*00e0*/  IMAD.MOV.U32 R2, RZ, RZ, RZ ;  /* 0x000000ffff027224 */ /* 0x001fe400078e00ff */
[----:B---3--:R-:W-:-:S04]  /*00f0*/  IMAD.MOV R6, RZ, RZ, -R3 ;  /* 0x000000ffff067224 */ /* 0x008fc800078e0a03 */
[----:B------:R-:W-:-:S04]  /*0100*/  IMAD R5, R6, R7, RZ ;  /* 0x0000000706057224 */ /* 0x000fc800078e02ff */
[----:B------:R-:W-:-:S06]  /*0110*/  IMAD.HI.U32 R3, R3, R5, R2 ;  /* 0x0000000503037227 */ /* 0x000fcc00078e0002 */
[----:B------:R-:W-:-:S05]  /*0120*/  IMAD.HI.U32 R3, R3, R4, RZ ;  /* 0x0000000403037227 */ /* 0x000fca00078e00ff */
[----:B------:R-:W-:-:S05]  /*0130*/  IADD3 R2, PT, PT, -R3, RZ, RZ ;  /* 0x000000ff03027210 */ /* 0x000fca0007ffe1ff */
[----:B------:R-:W-:-:S05]  /*0140*/  IMAD R2, R7, R2, R4 ;  /* 0x0000000207027224 */ /* 0x000fca00078e0204 */
[----:B------:R-:W-:-:S13]  /*0150*/  ISETP.GT.U32.AND P2, PT, R7, R2, PT ;  /* 0x000000020700720c */ /* 0x000fda0003f44070 */
[----:B------:R-:W-:Y:S02]  /*0160*/  @!P2 IMAD.IADD R2, R2, 0x1, -R7 ;  /* 0x000000010202a824 */ /* 0x000fe400078e0a07 */
[----:B------:R-:W-:Y:S01]  /*0170*/  @!P2 VIADD R3, R3, 0x1 ;  /* 0x000000010303a836 */ /* 0x000fe20000000000 */
[----:B------:R-:W-:Y:S02]  /*0180*/  ISETP.NE.AND P2, PT, R9, RZ, PT ;  /* 0x000000ff0900720c */ /* 0x000fe40003f45270 */
[----:B------:R-:W-:Y:S02]  /*0190*/  ISETP.GE.U32.AND P0, PT, R2, R7, PT ;  /* 0x000000070200720c */ /* 0x000fe40003f06070 */
[----:B------:R-:W-:-:S04]  /*01a0*/  LOP3.LUT R2, R0, R9, RZ, 0x3c, !PT ;  /* 0x0000000900027212 */ /* 0x000fc800078e3cff */
[----:B------:R-:W-:-:S07]  /*01b0*/  ISETP.GE.AND P1, PT, R2, RZ, PT ;  /* 0x000000ff0200720c */ /* 0x000fce0003f26270 */
[----:B------:R-:W-:-:S06]  /*01c0*/  @P0 IADD3 R3, PT, PT, R3, 0x1, RZ ;  /* 0x0000000103030810 */ /* 0x000fcc0007ffe0ff */
[----:B------:R-:W-:Y:S01]  /*01d0*/  @!P1 IMAD.MOV R3, RZ, RZ, -R3 ;  /* 0x000000ffff039224 */ /* 0x000fe200078e0a03 */
[----:B------:R-:W-:-:S05]  /*01e0*/  @!P2 LOP3.LUT R3, RZ, R9, RZ, 0x33, !PT ;  /* 0x00000009ff03a212 */ /* 0x000fca00078e33ff */
[----:B------:R-:W-:Y:S02]  /*01f0*/  IMAD.MOV R2, RZ, RZ, -R3 ;  /* 0x000000ffff027224 */ /* 0x000fe400078e0a03 */
[----:B------:R-:W-:Y:S02]  /*0200*/  IMAD R3, R3, R9, R9 ;  /* 0x0000000903037224 */ /* 0x000fe400078e0209 */
[----:B------:R-:W-:-:S05]  /*0210*/  IMAD R2, R9, R2, R0 ;  /* 0x0000000209027224 */ /* 0x000fca00078e0200 */
[----:B------:R-:W-:-:S04]  /*0220*/  SHF.L.U32 R2, R2, 0x2, RZ ;  /* 0x0000000202027819 */ /* 0x000fc800000006ff */
[----:B------:R-:W-:-:S05]  /*0230*/  LOP3.LUT R2, RZ, R2, RZ, 0x33, !PT ;  /* 0x00000002ff027212 */ /* 0x000fca00078e33ff */
[----:B------:R-:W-:-:S05]  /*0240*/  IMAD R3, R3, 0x4, R2 ;  /* 0x0000000403037824 */ /* 0x000fca00078e0202 */
[----:B--2---:R-:W-:-:S04]  /*0250*/  IADD3 R2, P0, PT, R3, UR8, RZ ;  /* 0x0000000803027c10 */ /* 0x004fc8000ff1e0ff */
[----:B------:R-:W-:-:S05]  /*0260*/  LEA.HI.X.SX32 R3, R3, UR9, 0x1, P0 ;  /* 0x0000000903037c11 */ /* 0x000fca00080f0eff */
[----:B-1----:R-:W2:Y:S01]  /*0270*/  LDG.E.U8 R7, desc[UR4][R2.64+-0x3] ;  /* 0xfffffd0402077981 */ /* 0x002ea2000c1e1100 */
[----:B------:R-:W-:-:S04]  /*0280*/  SHF.L.U32 R0, R0, 0x2, RZ ;  /* 0x0000000200007819 */ /* 0x000fc800000006ff */
[----:B------:R-:W-:-:S04]  /*0290*/  IADD3 R4, P0, PT, R0, UR10, RZ ;  /* 0x0000000a00047c10 */ /* 0x000fc8000ff1e0ff */
[----:B------:R-:W-:-:S05]  /*02a0*/  LEA.HI.X.SX32 R5, R0, UR11, 0x1, P0 ;  /* 0x0000000b00057c11 */ /* 0x000fca00080f0eff */
[----:B--2---:R-:W-:Y:S04]  /*02b0*/  STG.E.U8 desc[UR4][R4.64], R7 ;  /* 0x0000000704007986 */ /* 0x004fe8000c101104 */
[----:B------:R-:W2:Y:S04]  /*02c0*/  LDG.E.U8 R9, desc[UR4][R2.64+-0x2] ;  /* 0xfffffe0402097981 */ /* 0x000ea8000c1e1100 */
[----:B--2---:R-:W-:Y:S04]  /*02d0*/  STG.E.U8 desc[UR4][R4.64+0x1], R9 ;  /* 0x0000010904007986 */ /* 0x004fe8000c101104 */
[----:B------:R-:W2:Y:S04]  /*02e0*/  LDG.E.U8 R11, desc[UR4][R2.64+-0x1] ;  /* 0xffffff04020b7981 */ /* 0x000ea8000c1e1100 */
[----:B--2---:R-:W-:Y:S04]  /*02f0*/  STG.E.U8 desc[UR4][R4.64+0x2], R11 ;  /* 0x0000020b04007986 */ /* 0x004fe8000c101104 */
[----:B------:R-:W2:Y:S04]  /*0300*/  LDG.E.U8 R13, desc[UR4][R2.64] ;  /* 0x00000004020d7981 */ /* 0x000ea8000c1e1100 */
[----:B--2---:R-:W-:Y:S01]  /*0310*/  STG.E.U8 desc[UR4][R4.64+0x3], R13 ;  /* 0x0000030d04007986 */ /* 0x004fe2000c101104 */
[----:B------:R-:W-:Y:S05]  /*0320*/  EXIT ;  /* 0x000000000000794d */ /* 0x000fea0003800000 */
.L_x_0:
[----:B------:R-:W-:-:S00]  /*0330*/  BRA `(.L_x_0) ;  /* 0xfffffffc00fc7947 */ /* 0x000fc0000383ffff */
[----:B------:R-:W-:-:S00]  /*0340*/  NOP ;  /* 0x0000000000007918 */ /* 0x000fc00000000000 */
        /* <DEDUP_REMOVED lines=11> */
.L_x_1:


//--------------------- .nv.shared.reserved.0     --------------------------
	.section	.nv.shared.reserved.0,"aw",@nobits
	.weak		__nv_reservedSMEM_offset_0_alias
	.size		__nv_reservedSMEM_offset_0_alias, 0, 64
	.other		__nv_reservedSMEM_offset_0_alias,@"STO_CUDA_RESERVED_SHARED STV_DEFAULT"
__nv_reservedSMEM_offset_0_alias:
	.zero		0
	.zero		64


//--------------------- .nv.constant0._Z19kernel_espejo_imagePhS_i --------------------------
	.section	.nv.constant0._Z19kernel_espejo_imagePhS_i,"a",@progbits
	.sectionflags	@""
	.align	4
.nv.constant0._Z19kernel_espejo_imagePhS_i:
	.zero		916


//--------------------- SYMBOLS --------------------------

	.type		.nv.reservedSmem.offset0,@object
	.size		.nv.reservedSmem.offset0,0x4
